//
// Generated by NVIDIA NVVM Compiler
//
// Compiler Build ID: CL-36424714
// Cuda compilation tools, release 13.0, V13.0.88
// Based on NVVM 20.0.0
//

.version 9.0
.target sm_100
.address_size 64

	// .globl	negate_forward

.visible .entry negate_forward(
	.param .align 1 .b8 negate_forward_param_0[1],
	.param .u64 negate_forward_param_1,
	.param .u64 .ptr .align 1 negate_forward_param_2,
	.param .u64 .ptr .align 1 negate_forward_param_3
)
{
	.reg .pred 	%p<2>;
	.reg .b32 	%r<5>;
	.reg .b32 	%f<3>;
	.reg .b64 	%rd<10>;

	ld.param.u64 	%rd4, [negate_forward_param_1];
	ld.param.u64 	%rd2, [negate_forward_param_2];
	ld.param.u64 	%rd3, [negate_forward_param_3];
	mov.u32 	%r1, %ctaid.x;
	mov.u32 	%r2, %ntid.x;
	mov.u32 	%r3, %tid.x;
	mad.lo.s32 	%r4, %r1, %r2, %r3;
	cvt.u64.u32 	%rd1, %r4;
	setp.le.u64 	%p1, %rd4, %rd1;
	@%p1 bra 	$L__BB0_2;
	cvta.to.global.u64 	%rd5, %rd2;
	cvta.to.global.u64 	%rd6, %rd3;
	shl.b64 	%rd7, %rd1, 2;
	add.s64 	%rd8, %rd5, %rd7;
	ld.global.f32 	%f1, [%rd8];
	neg.f32 	%f2, %f1;
	add.s64 	%rd9, %rd6, %rd7;
	st.global.f32 	[%rd9], %f2;
$L__BB0_2:
	ret;

}
	// .globl	negate_backward
.visible .entry negate_backward(
	.param .align 1 .b8 negate_backward_param_0[1],
	.param .u64 negate_backward_param_1,
	.param .u64 .ptr .align 1 negate_backward_param_2,
	.param .u64 .ptr .align 1 negate_backward_param_3,
	.param .u64 .ptr .align 1 negate_backward_param_4
)
{
	.reg .pred 	%p<2>;
	.reg .b32 	%r<5>;
	.reg .b32 	%f<4>;
	.reg .b64 	%rd<10>;

	ld.param.u64 	%rd4, [negate_backward_param_1];
	ld.param.u64 	%rd2, [negate_backward_param_3];
	ld.param.u64 	%rd3, [negate_backward_param_4];
	mov.u32 	%r1, %ctaid.x;
	mov.u32 	%r2, %ntid.x;
	mov.u32 	%r3, %tid.x;
	mad.lo.s32 	%r4, %r1, %r2, %r3;
	cvt.u64.u32 	%rd1, %r4;
	setp.le.u64 	%p1, %rd4, %rd1;
	@%p1 bra 	$L__BB1_2;
	cvta.to.global.u64 	%rd5, %rd3;
	cvta.to.global.u64 	%rd6, %rd2;
	shl.b64 	%rd7, %rd1, 2;
	add.s64 	%rd8, %rd5, %rd7;
	ld.global.f32 	%f1, [%rd8];
	add.s64 	%rd9, %rd6, %rd7;
	ld.global.f32 	%f2, [%rd9];
	sub.f32 	%f3, %f2, %f1;
	st.global.f32 	[%rd9], %f3;
$L__BB1_2:
	ret;

}


// ===== COMPILED SASS (sm_100) =====

	.target	sm_100

	.elftype	@"ET_EXEC"


//--------------------- .note.nv.tkinfo           --------------------------
	.section	.note.nv.tkinfo,"",@"SHT_NOTE"
	.sectionflags	@"SHF_NOTE_NV_TKINFO"
	.tkinfo
        /*0018*/ 	.word	0x00000002
        /*0030*/ 	.string	""
        /*0030*/ 	.string	"ptxas"
        /*0030*/ 	.string	"Cuda compilation tools, release 13.0, V13.0.88"
        /*0030*/ 	.string	"Build cuda_13.0.r13.0/compiler.36424714_0"
        /*0030*/ 	.string	"-arch sm_100 -m 64 "



//--------------------- .note.nv.cuinfo           --------------------------
	.section	.note.nv.cuinfo,"",@"SHT_NOTE"
	.sectionflags	@"SHF_NOTE_NV_CUINFO"
        /*0018*/ 	.short	0x0002
        /*001a*/ 	.short	0x0064
        /*001c*/ 	.short	0x0082
	.zero		2


//--------------------- .nv.info                  --------------------------
	.section	.nv.info,"",@"SHT_CUDA_INFO"
	.align	4


	//----- nvinfo : EIATTR_REGCOUNT
	.align		4
        /*0000*/ 	.byte	0x04, 0x2f
        /*0002*/ 	.short	(.L_1 - .L_0)
	.align		4
.L_0:
        /*0004*/ 	.word	index@(negate_forward)
        /*0008*/ 	.word	0x0000000a


	//----- nvinfo : EIATTR_FRAME_SIZE
	.align		4
.L_1:
        /*000c*/ 	.byte	0x04, 0x11
        /*000e*/ 	.short	(.L_3 - .L_2)
	.align		4
.L_2:
        /*0010*/ 	.word	index@(negate_forward)
        /*0014*/ 	.word	0x00000000


	//----- nvinfo : EIATTR_REGCOUNT
	.align		4
.L_3:
        /*0018*/ 	.byte	0x04, 0x2f
        /*001a*/ 	.short	(.L_5 - .L_4)
	.align		4
.L_4:
        /*001c*/ 	.word	index@(negate_backward)
        /*0020*/ 	.word	0x0000000a


	//----- nvinfo : EIATTR_FRAME_SIZE
	.align		4
.L_5:
        /*0024*/ 	.byte	0x04, 0x11
        /*0026*/ 	.short	(.L_7 - .L_6)
	.align		4
.L_6:
        /*0028*/ 	.word	index@(negate_backward)
        /*002c*/ 	.word	0x00000000


	//----- nvinfo : EIATTR_MIN_STACK_SIZE
	.align		4
.L_7:
        /*0030*/ 	.byte	0x04, 0x12
        /*0032*/ 	.short	(.L_9 - .L_8)
	.align		4
.L_8:
        /*0034*/ 	.word	index@(negate_backward)
        /*0038*/ 	.word	0x00000000


	//----- nvinfo : EIATTR_MIN_STACK_SIZE
	.align		4
.L_9:
        /*003c*/ 	.byte	0x04, 0x12
        /*003e*/ 	.short	(.L_11 - .L_10)
	.align		4
.L_10:
        /*0040*/ 	.word	index@(negate_forward)
        /*0044*/ 	.word	0x00000000
.L_11:


//--------------------- .nv.compat                --------------------------
	.section	.nv.compat,"",@"SHT_CUDA_COMPAT_INFO"
	.align	4
        /*0000*/ 	.byte	0x02, 0x09, 0x00, 0x00, 0x02, 0x02, 0x01, 0x00, 0x02, 0x05, 0x05, 0x00, 0x03, 0x07, 0x01, 0x01
        /*0010*/ 	.byte	0x02, 0x03, 0x00, 0x00, 0x02, 0x06, 0x01, 0x00, 0x04, 0x0b, 0x08, 0x00, 0x09, 0x00, 0x00, 0x00
        /*0020*/ 	.byte	0x00, 0x00, 0x00, 0x00


//--------------------- .nv.info.negate_backward  --------------------------
	.section	.nv.info.negate_backward,"",@"SHT_CUDA_INFO"
	.sectionflags	@""
	.align	4


	//----- nvinfo : EIATTR_CUDA_API_VERSION
	.align		4
        /*0000*/ 	.byte	0x04, 0x37
        /*0002*/ 	.short	(.L_13 - .L_12)
.L_12:
        /*0004*/ 	.word	0x00000082


	//----- nvinfo : EIATTR_KPARAM_INFO
	.align		4
.L_13:
        /*0008*/ 	.byte	0x04, 0x17
        /*000a*/ 	.short	(.L_15 - .L_14)
.L_14:
        /*000c*/ 	.word	0x00000000
        /*0010*/ 	.short	0x0004
        /*0012*/ 	.short	0x0020
        /*0014*/ 	.byte	0x00, 0xf5, 0x21, 0x00


	//----- nvinfo : EIATTR_KPARAM_INFO
	.align		4
.L_15:
        /*0018*/ 	.byte	0x04, 0x17
        /*001a*/ 	.short	(.L_17 - .L_16)
.L_16:
        /*001c*/ 	.word	0x00000000
        /*0020*/ 	.short	0x0003
        /*0022*/ 	.short	0x0018
        /*0024*/ 	.byte	0x00, 0xf5, 0x21, 0x00


	//----- nvinfo : EIATTR_KPARAM_INFO
	.align		4
.L_17:
        /*0028*/ 	.byte	0x04, 0x17
        /*002a*/ 	.short	(.L_19 - .L_18)
.L_18:
        /*002c*/ 	.word	0x00000000
        /*0030*/ 	.short	0x0002
        /*0032*/ 	.short	0x0010
        /*0034*/ 	.byte	0x00, 0xf5, 0x21, 0x00


	//----- nvinfo : EIATTR_KPARAM_INFO
	.align		4
.L_19:
        /*0038*/ 	.byte	0x04, 0x17
        /*003a*/ 	.short	(.L_21 - .L_20)
.L_20:
        /*003c*/ 	.word	0x00000000
        /*0040*/ 	.short	0x0001
        /*0042*/ 	.short	0x0008
        /*0044*/ 	.byte	0x00, 0xf0, 0x21, 0x00


	//----- nvinfo : EIATTR_KPARAM_INFO
	.align		4
.L_21:
        /*0048*/ 	.byte	0x04, 0x17
        /*004a*/ 	.short	(.L_23 - .L_22)
.L_22:
        /*004c*/ 	.word	0x00000000
        /*0050*/ 	.short	0x0000
        /*0052*/ 	.short	0x0000
        /*0054*/ 	.byte	0x00, 0xf0, 0x05, 0x00


	//----- nvinfo : EIATTR_SPARSE_MMA_MASK
	.align		4
.L_23:
        /*0058*/ 	.byte	0x03, 0x50
        /*005a*/ 	.short	0x0000


	//----- nvinfo : EIATTR_MAXREG_COUNT
	.align		4
        /*005c*/ 	.byte	0x03, 0x1b
        /*005e*/ 	.short	0x00ff


	//----- nvinfo : EIATTR_MERCURY_ISA_VERSION
	.align		4
        /*0060*/ 	.byte	0x03, 0x5f
        /*0062*/ 	.short	0x0101


	//----- nvinfo : EIATTR_VRC_CTA_INIT_COUNT
	.align		4
        /*0064*/ 	.byte	0x02, 0x4a
	.zero		1
	.zero		1


	//----- nvinfo : EIATTR_EXIT_INSTR_OFFSETS
	.align		4
        /*0068*/ 	.byte	0x04, 0x1c
        /*006a*/ 	.short	(.L_25 - .L_24)


	//   ....[0]....
.L_24:
        /*006c*/ 	.word	0x00000080


	//   ....[1]....
        /*0070*/ 	.word	0x00000160


	//----- nvinfo : EIATTR_CBANK_PARAM_SIZE
	.align		4
.L_25:
        /*0074*/ 	.byte	0x03, 0x19
        /*0076*/ 	.short	0x0028


	//----- nvinfo : EIATTR_PARAM_CBANK
	.align		4
        /*0078*/ 	.byte	0x04, 0x0a
        /*007a*/ 	.short	(.L_27 - .L_26)
	.align		4
.L_26:
        /*007c*/ 	.word	index@(.nv.constant0.negate_backward)
        /*0080*/ 	.short	0x0380
        /*0082*/ 	.short	0x0028


	//----- nvinfo : EIATTR_SW_WAR
	.align		4
.L_27:
        /*0084*/ 	.byte	0x04, 0x36
        /*0086*/ 	.short	(.L_29 - .L_28)
.L_28:
        /*0088*/ 	.word	0x00000008
.L_29:


//--------------------- .nv.info.negate_forward   --------------------------
	.section	.nv.info.negate_forward,"",@"SHT_CUDA_INFO"
	.sectionflags	@""
	.align	4


	//----- nvinfo : EIATTR_CUDA_API_VERSION
	.align		4
        /*0000*/ 	.byte	0x04, 0x37
        /*0002*/ 	.short	(.L_31 - .L_30)
.L_30:
        /*0004*/ 	.word	0x00000082


	//----- nvinfo : EIATTR_KPARAM_INFO
	.align		4
.L_31:
        /*0008*/ 	.byte	0x04, 0x17
        /*000a*/ 	.short	(.L_33 - .L_32)
.L_32:
        /*000c*/ 	.word	0x00000000
        /*0010*/ 	.short	0x0003
        /*0012*/ 	.short	0x0018
        /*0014*/ 	.byte	0x00, 0xf5, 0x21, 0x00


	//----- nvinfo : EIATTR_KPARAM_INFO
	.align		4
.L_33:
        /*0018*/ 	.byte	0x04, 0x17
        /*001a*/ 	.short	(.L_35 - .L_34)
.L_34:
        /*001c*/ 	.word	0x00000000
        /*0020*/ 	.short	0x0002
        /*0022*/ 	.short	0x0010
        /*0024*/ 	.byte	0x00, 0xf5, 0x21, 0x00


	//----- nvinfo : EIATTR_KPARAM_INFO
	.align		4
.L_35:
        /*0028*/ 	.byte	0x04, 0x17
        /*002a*/ 	.short	(.L_37 - .L_36)
.L_36:
        /*002c*/ 	.word	0x00000000
        /*0030*/ 	.short	0x0001
        /*0032*/ 	.short	0x0008
        /*0034*/ 	.byte	0x00, 0xf0, 0x21, 0x00


	//----- nvinfo : EIATTR_KPARAM_INFO
	.align		4
.L_37:
        /*0038*/ 	.byte	0x04, 0x17
        /*003a*/ 	.short	(.L_39 - .L_38)
.L_38:
        /*003c*/ 	.word	0x00000000
        /*0040*/ 	.short	0x0000
        /*0042*/ 	.short	0x0000
        /*0044*/ 	.byte	0x00, 0xf0, 0x05, 0x00


	//----- nvinfo : EIATTR_SPARSE_MMA_MASK
	.align		4
.L_39:
        /*0048*/ 	.byte	0x03, 0x50
        /*004a*/ 	.short	0x0000


	//----- nvinfo : EIATTR_MAXREG_COUNT
	.align		4
        /*004c*/ 	.byte	0x03, 0x1b
        /*004e*/ 	.short	0x00ff


	//----- nvinfo : EIATTR_MERCURY_ISA_VERSION
	.align		4
        /*0050*/ 	.byte	0x03, 0x5f
        /*0052*/ 	.short	0x0101


	//----- nvinfo : EIATTR_VRC_CTA_INIT_COUNT
	.align		4
        /*0054*/ 	.byte	0x02, 0x4a
	.zero		1
	.zero		1


	//----- nvinfo : EIATTR_EXIT_INSTR_OFFSETS
	.align		4
        /*0058*/ 	.byte	0x04, 0x1c
        /*005a*/ 	.short	(.L_41 - .L_40)


	//   ....[0]....
.L_40:
        /*005c*/ 	.word	0x00000080


	//   ....[1]....
        /*0060*/ 	.word	0x00000140


	//----- nvinfo : EIATTR_CBANK_PARAM_SIZE
	.align		4
.L_41:
        /*0064*/ 	.byte	0x03, 0x19
        /*0066*/ 	.short	0x0020


	//----- nvinfo : EIATTR_PARAM_CBANK
	.align		4
        /*0068*/ 	.byte	0x04, 0x0a
        /*006a*/ 	.short	(.L_43 - .L_42)
	.align		4
.L_42:
        /*006c*/ 	.word	index@(.nv.constant0.negate_forward)
        /*0070*/ 	.short	0x0380
        /*0072*/ 	.short	0x0020


	//----- nvinfo : EIATTR_SW_WAR
	.align		4
.L_43:
        /*0074*/ 	.byte	0x04, 0x36
        /*0076*/ 	.short	(.L_45 - .L_44)
.L_44:
        /*0078*/ 	.word	0x00000008
.L_45:


//--------------------- .nv.callgraph             --------------------------
	.section	.nv.callgraph,"",@"SHT_CUDA_CALLGRAPH"
	.align	4
	.sectionentsize	8
	.align		4
        /*0000*/ 	.word	0x00000000
	.align		4
        /*0004*/ 	.word	0xffffffff
	.align		4
        /*0008*/ 	.word	0x00000000
	.align		4
        /*000c*/ 	.word	0xfffffffe
	.align		4
        /*0010*/ 	.word	0x00000000
	.align		4
        /*0014*/ 	.word	0xfffffffd
	.align		4
        /*0018*/ 	.word	0x00000000
	.align		4
        /*001c*/ 	.word	0xfffffffc


//--------------------- .text.negate_backward     --------------------------
	.section	.text.negate_backward,"ax",@progbits
	.align	128
        .global         negate_backward
        .type           negate_backward,@function
        .size           negate_backward,(.L_x_2 - negate_backward)
        .other          negate_backward,@"STO_CUDA_ENTRY STV_DEFAULT"
negate_backward:
.text.negate_backward:
[----:B------:R-:W-:Y:S01]  /*0000*/  LDC R1, c[0x0][0x37c] ;  /* 0x0000df00ff017b82 */ /* 0x000fe20000000800 */
[----:B------:R-:W0:Y:S07]  /*0010*/  S2R R3, SR_TID.X ;  /* 0x0000000000037919 */ /* 0x000e2e0000002100 */
[----:B------:R-:W0:Y:S01]  /*0020*/  S2UR UR4, SR_CTAID.X ;  /* 0x00000000000479c3 */ /* 0x000e220000002500 */
[----:B------:R-:W1:Y:S07]  /*0030*/  LDCU.64 UR6, c[0x0][0x388] ;  /* 0x00007100ff0677ac */ /* 0x000e6e0008000a00 */
[----:B------:R-:W0:Y:S02]  /*0040*/  LDC R0, c[0x0][0x360] ;  /* 0x0000d800ff007b82 */ /* 0x000e240000000800 */
[----:B0-----:R-:W-:-:S05]  /*0050*/  IMAD R0, R0, UR4, R3 ;  /* 0x0000000400007c24 */ /* 0x001fca000f8e0203 */
[----:B-1----:R-:W-:-:S04]  /*0060*/  ISETP.GE.U32.AND P0, PT, R0, UR6, PT ;  /* 0x0000000600007c0c */ /* 0x002fc8000bf06070 */
[----:B------:R-:W-:-:S13]  /*0070*/  ISETP.GE.U32.AND.EX P0, PT, RZ, UR7, PT, P0 ;  /* 0x00000007ff007c0c */ /* 0x000fda000bf06100 */
[----:B------:R-:W-:Y:S05]  /*0080*/  @P0 EXIT ;  /* 0x000000000000094d */ /* 0x000fea0003800000 */
[----:B------:R-:W0:Y:S01]  /*0090*/  LDCU.64 UR6, c[0x0][0x3a0] ;  /* 0x00007400ff0677ac */ /* 0x000e220008000a00 */
[----:B------:R-:W-:Y:S01]  /*00a0*/  IMAD.SHL.U32 R2, R0, 0x4, RZ ;  /* 0x0000000400027824 */ /* 0x000fe200078e00ff */
[----:B------:R-:W-:Y:S01]  /*00b0*/  SHF.R.U32.HI R0, RZ, 0x1e, R0 ;  /* 0x0000001eff007819 */ /* 0x000fe20000011600 */
[----:B------:R-:W1:Y:S01]  /*00c0*/  LDCU.64 UR8, c[0x0][0x398] ;  /* 0x00007300ff0877ac */ /* 0x000e620008000a00 */
[----:B------:R-:W2:Y:S02]  /*00d0*/  LDCU.64 UR4, c[0x0][0x358] ;  /* 0x00006b00ff0477ac */ /* 0x000ea40008000a00 */
[C---:B0-----:R-:W-:Y:S02]  /*00e0*/  IADD3 R4, P0, PT, R2.reuse, UR6, RZ ;  /* 0x0000000602047c10 */ /* 0x041fe4000ff1e0ff */
[----:B-1----:R-:W-:Y:S02]  /*00f0*/  IADD3 R2, P1, PT, R2, UR8, RZ ;  /* 0x0000000802027c10 */ /* 0x002fe4000ff3e0ff */
[----:B------:R-:W-:-:S02]  /*0100*/  IADD3.X R5, PT, PT, R0, UR7, RZ, P0, !PT ;  /* 0x0000000700057c10 */ /* 0x000fc400087fe4ff */
[----:B------:R-:W-:-:S03]  /*0110*/  IADD3.X R3, PT, PT, R0, UR9, RZ, P1, !PT ;  /* 0x0000000900037c10 */ /* 0x000fc60008ffe4ff */
[----:B--2---:R-:W2:Y:S04]  /*0120*/  LDG.E R4, desc[UR4][R4.64] ;  /* 0x0000000404047981 */ /* 0x004ea8000c1e1900 */
[----:B------:R-:W2:Y:S02]  /*0130*/  LDG.E R7, desc[UR4][R2.64] ;  /* 0x0000000402077981 */ /* 0x000ea4000c1e1900 */
[----:B--2---:R-:W-:-:S05]  /*0140*/  FADD R7, -R4, R7 ;  /* 0x0000000704077221 */ /* 0x004fca0000000100 */
[----:B------:R-:W-:Y:S01]  /*0150*/  STG.E desc[UR4][R2.64], R7 ;  /* 0x0000000702007986 */ /* 0x000fe2000c101904 */
[----:B------:R-:W-:Y:S05]  /*0160*/  EXIT ;  /* 0x000000000000794d */ /* 0x000fea0003800000 */
.L_x_0:
[----:B------:R-:W-:-:S00]  /*0170*/  BRA `(.L_x_0) ;  /* 0xfffffffc00fc7947 */ /* 0x000fc0000383ffff */
[----:B------:R-:W-:-:S00]  /*0180*/  NOP ;  /* 0x0000000000007918 */ /* 0x000fc00000000000 */
[----:B------:R-:W-:-:S00]  /*0190*/  NOP ;  /* 0x0000000000007918 */ /* 0x000fc00000000000 */
[----:B------:R-:W-:-:S00]  /*01a0*/  NOP ;  /* 0x0000000000007918 */ /* 0x000fc00000000000 */
[----:B------:R-:W-:-:S00]  /*01b0*/  NOP ;  /* 0x0000000000007918 */ /* 0x000fc00000000000 */
[----:B------:R-:W-:-:S00]  /*01c0*/  NOP ;  /* 0x0000000000007918 */ /* 0x000fc00000000000 */
[----:B------:R-:W-:-:S00]  /*01d0*/  NOP ;  /* 0x0000000000007918 */ /* 0x000fc00000000000 */
[----:B------:R-:W-:-:S00]  /*01e0*/  NOP ;  /* 0x0000000000007918 */ /* 0x000fc00000000000 */
[----:B------:R-:W-:-:S00]  /*01f0*/  NOP ;  /* 0x0000000000007918 */ /* 0x000fc00000000000 */
.L_x_2:


//--------------------- .text.negate_forward      --------------------------
	.section	.text.negate_forward,"ax",@progbits
	.align	128
        .global         negate_forward
        .type           negate_forward,@function
        .size           negate_forward,(.L_x_3 - negate_forward)
        .other          negate_forward,@"STO_CUDA_ENTRY STV_DEFAULT"
negate_forward:
.text.negate_forward:
        /* <DEDUP_REMOVED lines=9> */
[----:B------:R-:W0:Y:S01]  /*0090*/  LDCU.128 UR8, c[0x0][0x390] ;  /* 0x00007200ff0877ac */ /* 0x000e220008000c00 */
[----:B------:R-:W-:Y:S01]  /*00a0*/  IMAD.SHL.U32 R4, R0, 0x4, RZ ;  /* 0x0000000400047824 */ /* 0x000fe200078e00ff */
[----:B------:R-:W-:Y:S01]  /*00b0*/  SHF.R.U32.HI R0, RZ, 0x1e, R0 ;  /* 0x0000001eff007819 */ /* 0x000fe20000011600 */
[----:B------:R-:W1:Y:S03]  /*00c0*/  LDCU.64 UR4, c[0x0][0x358] ;  /* 0x00006b00ff0477ac */ /* 0x000e660008000a00 */
[----:B0-----:R-:W-:-:S04]  /*00d0*/  IADD3 R2, P0, PT, R4, UR8, RZ ;  /* 0x0000000804027c10 */ /* 0x001fc8000ff1e0ff */
[----:B------:R-:W-:-:S05]  /*00e0*/  IADD3.X R3, PT, PT, R0, UR9, RZ, P0, !PT ;  /* 0x0000000900037c10 */ /* 0x000fca00087fe4ff */
[----:B-1----:R-:W2:Y:S01]  /*00f0*/  LDG.E R2, desc[UR4][R2.64] ;  /* 0x0000000402027981 */ /* 0x002ea2000c1e1900 */
[----:B------:R-:W-:-:S04]  /*0100*/  IADD3 R4, P0, PT, R4, UR10, RZ ;  /* 0x0000000a04047c10 */ /* 0x000fc8000ff1e0ff */
[----:B------:R-:W-:Y:S01]  /*0110*/  IADD3.X R5, PT, PT, R0, UR11, RZ, P0, !PT ;  /* 0x0000000b00057c10 */ /* 0x000fe200087fe4ff */
[----:B--2---:R-:W-:-:S05]  /*0120*/  FADD R7, -R2, -RZ ;  /* 0x800000ff02077221 */ /* 0x004fca0000000100 */
[----:B------:R-:W-:Y:S01]  /*0130*/  STG.E desc[UR4][R4.64], R7 ;  /* 0x0000000704007986 */ /* 0x000fe2000c101904 */
[----:B------:R-:W-:Y:S05]  /*0140*/  EXIT ;  /* 0x000000000000794d */ /* 0x000fea0003800000 */
.L_x_1:
        /* <DEDUP_REMOVED lines=11> */
.L_x_3:


//--------------------- .nv.shared.reserved.0     --------------------------
	.section	.nv.shared.reserved.0,"aw",@nobits
	.weak		__nv_reservedSMEM_offset_0_alias
	.size		__nv_reservedSMEM_offset_0_alias, 0, 64
	.other		__nv_reservedSMEM_offset_0_alias,@"STO_CUDA_RESERVED_SHARED STV_DEFAULT"
__nv_reservedSMEM_offset_0_alias:
	.zero		0
	.zero		64


//--------------------- .nv.constant0.negate_backward --------------------------
	.section	.nv.constant0.negate_backward,"a",@progbits
	.sectionflags	@""
	.align	4
.nv.constant0.negate_backward:
	.zero		936


//--------------------- .nv.constant0.negate_forward --------------------------
	.section	.nv.constant0.negate_forward,"a",@progbits
	.sectionflags	@""
	.align	4
.nv.constant0.negate_forward:
	.zero		928


//--------------------- SYMBOLS --------------------------

	.type		.nv.reservedSmem.offset0,@object
	.size		.nv.reservedSmem.offset0,0x4
